//
// Generated by NVIDIA NVVM Compiler
//
// Compiler Build ID: CL-36424714
// Cuda compilation tools, release 13.0, V13.0.88
// Based on NVVM 20.0.0
//

.version 9.0
.target sm_100
.address_size 64

	// .globl	_Z11gelu_kernelPKfPfi

.visible .entry _Z11gelu_kernelPKfPfi(
	.param .u64 .ptr .align 1 _Z11gelu_kernelPKfPfi_param_0,
	.param .u64 .ptr .align 1 _Z11gelu_kernelPKfPfi_param_1,
	.param .u32 _Z11gelu_kernelPKfPfi_param_2
)
{
	.reg .pred 	%p<4>;
	.reg .b32 	%r<6>;
	.reg .b32 	%f<24>;
	.reg .b64 	%rd<8>;

	ld.param.u64 	%rd1, [_Z11gelu_kernelPKfPfi_param_0];
	ld.param.u64 	%rd2, [_Z11gelu_kernelPKfPfi_param_1];
	ld.param.u32 	%r2, [_Z11gelu_kernelPKfPfi_param_2];
	mov.u32 	%r3, %ctaid.x;
	mov.u32 	%r4, %ntid.x;
	mov.u32 	%r5, %tid.x;
	mad.lo.s32 	%r1, %r3, %r4, %r5;
	setp.ge.s32 	%p1, %r1, %r2;
	@%p1 bra 	$L__BB0_2;
	cvta.to.global.u64 	%rd3, %rd1;
	cvta.to.global.u64 	%rd4, %rd2;
	mul.wide.s32 	%rd5, %r1, 4;
	add.s64 	%rd6, %rd3, %rd5;
	ld.global.f32 	%f1, [%rd6];
	mul.f32 	%f2, %f1, 0f3D372713;
	mul.f32 	%f3, %f1, %f2;
	fma.rn.f32 	%f4, %f1, %f3, %f1;
	mul.f32 	%f5, %f4, 0f3F4C422A;
	abs.f32 	%f6, %f5;
	mul.f32 	%f7, %f6, 0f4038AA3B;
	ex2.approx.ftz.f32 	%f8, %f7;
	add.f32 	%f9, %f8, 0f3F800000;
	rcp.approx.ftz.f32 	%f10, %f9;
	fma.rn.f32 	%f11, %f10, 0fC0000000, 0f3F800000;
	setp.ge.f32 	%p2, %f6, 0f41102CB4;
	selp.f32 	%f12, 0f3F800000, %f11, %p2;
	copysign.f32 	%f13, %f5, %f12;
	mul.f32 	%f14, %f5, %f5;
	fma.rn.f32 	%f15, %f14, 0f3C80F082, 0fBD563CAE;
	fma.rn.f32 	%f16, %f15, %f14, 0f3E085941;
	fma.rn.f32 	%f17, %f16, %f14, 0fBEAAA9ED;
	fma.rn.f32 	%f18, %f17, %f14, 0f00000000;
	fma.rn.f32 	%f19, %f18, %f5, %f5;
	setp.ge.f32 	%p3, %f6, 0f3F19999A;
	selp.f32 	%f20, %f13, %f19, %p3;
	add.f32 	%f21, %f20, 0f3F800000;
	mul.f32 	%f22, %f21, 0f3F000000;
	mul.f32 	%f23, %f1, %f22;
	add.s64 	%rd7, %rd4, %rd5;
	st.global.f32 	[%rd7], %f23;
$L__BB0_2:
	ret;

}


// ===== COMPILED SASS (sm_100) =====

	.target	sm_100

	.elftype	@"ET_EXEC"


//--------------------- .note.nv.tkinfo           --------------------------
	.section	.note.nv.tkinfo,"",@"SHT_NOTE"
	.sectionflags	@"SHF_NOTE_NV_TKINFO"
	.tkinfo
        /*0018*/ 	.word	0x00000002
        /*0030*/ 	.string	""
        /*0030*/ 	.string	"ptxas"
        /*0030*/ 	.string	"Cuda compilation tools, release 13.0, V13.0.88"
        /*0030*/ 	.string	"Build cuda_13.0.r13.0/compiler.36424714_0"
        /*0030*/ 	.string	"-arch sm_100 -m 64 "



//--------------------- .note.nv.cuinfo           --------------------------
	.section	.note.nv.cuinfo,"",@"SHT_NOTE"
	.sectionflags	@"SHF_NOTE_NV_CUINFO"
        /*0018*/ 	.short	0x0002
        /*001a*/ 	.short	0x0064
        /*001c*/ 	.short	0x0082
	.zero		2


//--------------------- .nv.info                  --------------------------
	.section	.nv.info,"",@"SHT_CUDA_INFO"
	.align	4


	//----- nvinfo : EIATTR_REGCOUNT
	.align		4
        /*0000*/ 	.byte	0x04, 0x2f
        /*0002*/ 	.short	(.L_1 - .L_0)
	.align		4
.L_0:
        /*0004*/ 	.word	index@(_Z11gelu_kernelPKfPfi)
        /*0008*/ 	.word	0x0000000e


	//----- nvinfo : EIATTR_FRAME_SIZE
	.align		4
.L_1:
        /*000c*/ 	.byte	0x04, 0x11
        /*000e*/ 	.short	(.L_3 - .L_2)
	.align		4
.L_2:
        /*0010*/ 	.word	index@(_Z11gelu_kernelPKfPfi)
        /*0014*/ 	.word	0x00000000


	//----- nvinfo : EIATTR_MIN_STACK_SIZE
	.align		4
.L_3:
        /*0018*/ 	.byte	0x04, 0x12
        /*001a*/ 	.short	(.L_5 - .L_4)
	.align		4
.L_4:
        /*001c*/ 	.word	index@(_Z11gelu_kernelPKfPfi)
        /*0020*/ 	.word	0x00000000
.L_5:


//--------------------- .nv.compat                --------------------------
	.section	.nv.compat,"",@"SHT_CUDA_COMPAT_INFO"
	.align	4
        /*0000*/ 	.byte	0x02, 0x09, 0x00, 0x00, 0x02, 0x02, 0x01, 0x00, 0x02, 0x05, 0x05, 0x00, 0x03, 0x07, 0x01, 0x01
        /*0010*/ 	.byte	0x02, 0x03, 0x00, 0x00, 0x02, 0x06, 0x01, 0x00, 0x04, 0x0b, 0x08, 0x00, 0x01, 0x00, 0x00, 0x00
        /*0020*/ 	.byte	0x00, 0x00, 0x00, 0x00


//--------------------- .nv.info._Z11gelu_kernelPKfPfi --------------------------
	.section	.nv.info._Z11gelu_kernelPKfPfi,"",@"SHT_CUDA_INFO"
	.sectionflags	@""
	.align	4


	//----- nvinfo : EIATTR_CUDA_API_VERSION
	.align		4
        /*0000*/ 	.byte	0x04, 0x37
        /*0002*/ 	.short	(.L_7 - .L_6)
.L_6:
        /*0004*/ 	.word	0x00000082


	//----- nvinfo : EIATTR_KPARAM_INFO
	.align		4
.L_7:
        /*0008*/ 	.byte	0x04, 0x17
        /*000a*/ 	.short	(.L_9 - .L_8)
.L_8:
        /*000c*/ 	.word	0x00000000
        /*0010*/ 	.short	0x0002
        /*0012*/ 	.short	0x0010
        /*0014*/ 	.byte	0x00, 0xf0, 0x11, 0x00


	//----- nvinfo : EIATTR_KPARAM_INFO
	.align		4
.L_9:
        /*0018*/ 	.byte	0x04, 0x17
        /*001a*/ 	.short	(.L_11 - .L_10)
.L_10:
        /*001c*/ 	.word	0x00000000
        /*0020*/ 	.short	0x0001
        /*0022*/ 	.short	0x0008
        /*0024*/ 	.byte	0x00, 0xf5, 0x21, 0x00


	//----- nvinfo : EIATTR_KPARAM_INFO
	.align		4
.L_11:
        /*0028*/ 	.byte	0x04, 0x17
        /*002a*/ 	.short	(.L_13 - .L_12)
.L_12:
        /*002c*/ 	.word	0x00000000
        /*0030*/ 	.short	0x0000
        /*0032*/ 	.short	0x0000
        /*0034*/ 	.byte	0x00, 0xf5, 0x21, 0x00


	//----- nvinfo : EIATTR_SPARSE_MMA_MASK
	.align		4
.L_13:
        /*0038*/ 	.byte	0x03, 0x50
        /*003a*/ 	.short	0x0000


	//----- nvinfo : EIATTR_MAXREG_COUNT
	.align		4
        /*003c*/ 	.byte	0x03, 0x1b
        /*003e*/ 	.short	0x00ff


	//----- nvinfo : EIATTR_MERCURY_ISA_VERSION
	.align		4
        /*0040*/ 	.byte	0x03, 0x5f
        /*0042*/ 	.short	0x0101


	//----- nvinfo : EIATTR_VRC_CTA_INIT_COUNT
	.align		4
        /*0044*/ 	.byte	0x02, 0x4a
	.zero		1
	.zero		1


	//----- nvinfo : EIATTR_EXIT_INSTR_OFFSETS
	.align		4
        /*0048*/ 	.byte	0x04, 0x1c
        /*004a*/ 	.short	(.L_15 - .L_14)


	//   ....[0]....
.L_14:
        /*004c*/ 	.word	0x00000070


	//   ....[1]....
        /*0050*/ 	.word	0x00000270


	//----- nvinfo : EIATTR_CBANK_PARAM_SIZE
	.align		4
.L_15:
        /*0054*/ 	.byte	0x03, 0x19
        /*0056*/ 	.short	0x0014


	//----- nvinfo : EIATTR_PARAM_CBANK
	.align		4
        /*0058*/ 	.byte	0x04, 0x0a
        /*005a*/ 	.short	(.L_17 - .L_16)
	.align		4
.L_16:
        /*005c*/ 	.word	index@(.nv.constant0._Z11gelu_kernelPKfPfi)
        /*0060*/ 	.short	0x0380
        /*0062*/ 	.short	0x0014


	//----- nvinfo : EIATTR_SW_WAR
	.align		4
.L_17:
        /*0064*/ 	.byte	0x04, 0x36
        /*0066*/ 	.short	(.L_19 - .L_18)
.L_18:
        /*0068*/ 	.word	0x00000008
.L_19:


//--------------------- .nv.callgraph             --------------------------
	.section	.nv.callgraph,"",@"SHT_CUDA_CALLGRAPH"
	.align	4
	.sectionentsize	8
	.align		4
        /*0000*/ 	.word	0x00000000
	.align		4
        /*0004*/ 	.word	0xffffffff
	.align		4
        /*0008*/ 	.word	0x00000000
	.align		4
        /*000c*/ 	.word	0xfffffffe
	.align		4
        /*0010*/ 	.word	0x00000000
	.align		4
        /*0014*/ 	.word	0xfffffffd
	.align		4
        /*0018*/ 	.word	0x00000000
	.align		4
        /*001c*/ 	.word	0xfffffffc


//--------------------- .text._Z11gelu_kernelPKfPfi --------------------------
	.section	.text._Z11gelu_kernelPKfPfi,"ax",@progbits
	.align	128
        .global         _Z11gelu_kernelPKfPfi
        .type           _Z11gelu_kernelPKfPfi,@function
        .size           _Z11gelu_kernelPKfPfi,(.L_x_1 - _Z11gelu_kernelPKfPfi)
        .other          _Z11gelu_kernelPKfPfi,@"STO_CUDA_ENTRY STV_DEFAULT"
_Z11gelu_kernelPKfPfi:
.text._Z11gelu_kernelPKfPfi:
[----:B------:R-:W-:Y:S01]  /*0000*/  LDC R1, c[0x0][0x37c] ;  /* 0x0000df00ff017b82 */ /* 0x000fe20000000800 */
[----:B------:R-:W0:Y:S07]  /*0010*/  S2R R0, SR_TID.X ;  /* 0x0000000000007919 */ /* 0x000e2e0000002100 */
[----:B------:R-:W0:Y:S01]  /*0020*/  S2UR UR4, SR_CTAID.X ;  /* 0x00000000000479c3 */ /* 0x000e220000002500 */
[----:B------:R-:W1:Y:S07]  /*0030*/  LDCU UR5, c[0x0][0x390] ;  /* 0x00007200ff0577ac */ /* 0x000e6e0008000800 */
[----:B------:R-:W0:Y:S02]  /*0040*/  LDC R5, c[0x0][0x360] ;  /* 0x0000d800ff057b82 */ /* 0x000e240000000800 */
[----:B0-----:R-:W-:-:S05]  /*0050*/  IMAD R5, R5, UR4, R0 ;  /* 0x0000000405057c24 */ /* 0x001fca000f8e0200 */
[----:B-1----:R-:W-:-:S13]  /*0060*/  ISETP.GE.AND P0, PT, R5, UR5, PT ;  /* 0x0000000505007c0c */ /* 0x002fda000bf06270 */
[----:B------:R-:W-:Y:S05]  /*0070*/  @P0 EXIT ;  /* 0x000000000000094d */ /* 0x000fea0003800000 */
[----:B------:R-:W0:Y:S01]  /*0080*/  LDC.64 R2, c[0x0][0x380] ;  /* 0x0000e000ff027b82 */ /* 0x000e220000000a00 */
[----:B------:R-:W1:Y:S01]  /*0090*/  LDCU.64 UR4, c[0x0][0x358] ;  /* 0x00006b00ff0477ac */ /* 0x000e620008000a00 */
[----:B0-----:R-:W-:-:S05]  /*00a0*/  IMAD.WIDE R2, R5, 0x4, R2 ;  /* 0x0000000405027825 */ /* 0x001fca00078e0202 */
[----:B-1----:R0:W2:Y:S01]  /*00b0*/  LDG.E R4, desc[UR4][R2.64] ;  /* 0x0000000402047981 */ /* 0x0020a2000c1e1900 */
[----:B------:R-:W-:Y:S01]  /*00c0*/  MOV R10, 0x3c80f082 ;  /* 0x3c80f082000a7802 */ /* 0x000fe20000000f00 */
[----:B------:R-:W-:Y:S01]  /*00d0*/  HFMA2 R11, -RZ, RZ, 1.875, 0 ;  /* 0x3f800000ff0b7431 */ /* 0x000fe200000001ff */
[----:B0-----:R-:W0:Y:S02]  /*00e0*/  LDC.64 R2, c[0x0][0x388] ;  /* 0x0000e200ff027b82 */ /* 0x001e240000000a00 */
[----:B0-----:R-:W-:-:S04]  /*00f0*/  IMAD.WIDE R2, R5, 0x4, R2 ;  /* 0x0000000405027825 */ /* 0x001fc800078e0202 */
[----:B--2---:R-:W-:-:S04]  /*0100*/  FMUL R7, R4, 0.044714998453855514526 ;  /* 0x3d37271304077820 */ /* 0x004fc80000400000 */
[----:B------:R-:W-:-:S04]  /*0110*/  FMUL R7, R4, R7 ;  /* 0x0000000704077220 */ /* 0x000fc80000400000 */
[----:B------:R-:W-:-:S04]  /*0120*/  FFMA R7, R4, R7, R4 ;  /* 0x0000000704077223 */ /* 0x000fc80000000004 */
[----:B------:R-:W-:-:S04]  /*0130*/  FMUL R7, R7, 0.79788458347320556641 ;  /* 0x3f4c422a07077820 */ /* 0x000fc80000400000 */
[C---:B------:R-:W-:Y:S01]  /*0140*/  FMUL R0, |R7|.reuse, 2.8853900432586669922 ;  /* 0x4038aa3b07007820 */ /* 0x040fe20000400200 */
[C---:B------:R-:W-:Y:S01]  /*0150*/  FMUL R9, R7.reuse, R7 ;  /* 0x0000000707097220 */ /* 0x040fe20000400000 */
[C---:B------:R-:W-:Y:S02]  /*0160*/  FSETP.GE.AND P1, PT, |R7|.reuse, 0.60000002384185791016, PT ;  /* 0x3f19999a0700780b */ /* 0x040fe40003f26200 */
[----:B------:R-:W-:Y:S01]  /*0170*/  FSETP.GE.AND P0, PT, |R7|, 9.010913848876953125, PT ;  /* 0x41102cb40700780b */ /* 0x000fe20003f06200 */
[C---:B------:R-:W-:Y:S01]  /*0180*/  FFMA R10, R9.reuse, R10, -0.052303962409496307373 ;  /* 0xbd563cae090a7423 */ /* 0x040fe2000000000a */
[----:B------:R-:W0:Y:S02]  /*0190*/  MUFU.EX2 R0, R0 ;  /* 0x0000000000007308 */ /* 0x000e240000000800 */
[----:B0-----:R-:W-:Y:S01]  /*01a0*/  FADD R6, R0, 1 ;  /* 0x3f80000000067421 */ /* 0x001fe20000000000 */
[----:B------:R-:W-:-:S04]  /*01b0*/  FFMA R0, R9, R10, 0.1331529766321182251 ;  /* 0x3e08594109007423 */ /* 0x000fc8000000000a */
[C---:B------:R-:W-:Y:S01]  /*01c0*/  FFMA R0, R9.reuse, R0, -0.33332768082618713379 ;  /* 0xbeaaa9ed09007423 */ /* 0x040fe20000000000 */
[----:B------:R-:W0:Y:S03]  /*01d0*/  MUFU.RCP R6, R6 ;  /* 0x0000000600067308 */ /* 0x000e260000001000 */
[----:B------:R-:W-:Y:S01]  /*01e0*/  FFMA R0, R9, R0, RZ ;  /* 0x0000000009007223 */ /* 0x000fe200000000ff */
[----:B0-----:R-:W-:-:S05]  /*01f0*/  FFMA R8, R6, -2, R11 ;  /* 0xc000000006087823 */ /* 0x001fca000000000b */
[----:B------:R-:W-:-:S04]  /*0200*/  FSEL R8, R8, 1, !P0 ;  /* 0x3f80000008087808 */ /* 0x000fc80004000000 */
[--C-:B------:R-:W-:Y:S01]  /*0210*/  LOP3.LUT R8, R8, 0x80000000, R7.reuse, 0xb8, !PT ;  /* 0x8000000008087812 */ /* 0x100fe200078eb807 */
[----:B------:R-:W-:-:S04]  /*0220*/  @!P1 FFMA R8, R7, R0, R7 ;  /* 0x0000000007089223 */ /* 0x000fc80000000007 */
[----:B------:R-:W-:-:S04]  /*0230*/  FADD R8, R8, 1 ;  /* 0x3f80000008087421 */ /* 0x000fc80000000000 */
[----:B------:R-:W-:-:S04]  /*0240*/  FMUL R7, R8, 0.5 ;  /* 0x3f00000008077820 */ /* 0x000fc80000400000 */
[----:B------:R-:W-:-:S05]  /*0250*/  FMUL R7, R4, R7 ;  /* 0x0000000704077220 */ /* 0x000fca0000400000 */
[----:B------:R-:W-:Y:S01]  /*0260*/  STG.E desc[UR4][R2.64], R7 ;  /* 0x0000000702007986 */ /* 0x000fe2000c101904 */
[----:B------:R-:W-:Y:S05]  /*0270*/  EXIT ;  /* 0x000000000000794d */ /* 0x000fea0003800000 */
.L_x_0:
[----:B------:R-:W-:-:S00]  /*0280*/  BRA `(.L_x_0) ;  /* 0xfffffffc00fc7947 */ /* 0x000fc0000383ffff */
[----:B------:R-:W-:-:S00]  /*0290*/  NOP ;  /* 0x0000000000007918 */ /* 0x000fc00000000000 */
        /* <DEDUP_REMOVED lines=14> */
.L_x_1:


//--------------------- .nv.shared.reserved.0     --------------------------
	.section	.nv.shared.reserved.0,"aw",@nobits
	.weak		__nv_reservedSMEM_offset_0_alias
	.size		__nv_reservedSMEM_offset_0_alias, 0, 64
	.other		__nv_reservedSMEM_offset_0_alias,@"STO_CUDA_RESERVED_SHARED STV_DEFAULT"
__nv_reservedSMEM_offset_0_alias:
	.zero		0
	.zero		64


//--------------------- .nv.constant0._Z11gelu_kernelPKfPfi --------------------------
	.section	.nv.constant0._Z11gelu_kernelPKfPfi,"a",@progbits
	.sectionflags	@""
	.align	4
.nv.constant0._Z11gelu_kernelPKfPfi:
	.zero		916


//--------------------- SYMBOLS --------------------------

	.type		.nv.reservedSmem.offset0,@object
	.size		.nv.reservedSmem.offset0,0x4
